//
// Generated by NVIDIA NVVM Compiler
//
// Compiler Build ID: CL-36424714
// Cuda compilation tools, release 13.0, V13.0.88
// Based on NVVM 20.0.0
//

.version 9.0
.target sm_100
.address_size 64

	// .globl	_Z11helloKernelv
.extern .func  (.param .b32 func_retval0) vprintf
(
	.param .b64 vprintf_param_0,
	.param .b64 vprintf_param_1
)
;
.global .align 1 .b8 $str[34] = {104, 101, 108, 108, 111, 32, 102, 114, 111, 109, 32, 116, 104, 114, 101, 97, 100, 32, 37, 100, 32, 105, 110, 32, 98, 108, 111, 99, 107, 32, 37, 100, 10};

.visible .entry _Z11helloKernelv()
{
	.local .align 8 .b8 	__local_depot0[8];
	.reg .b64 	%SP;
	.reg .b64 	%SPL;
	.reg .b32 	%r<5>;
	.reg .b64 	%rd<5>;

	mov.u64 	%SPL, __local_depot0;
	cvta.local.u64 	%SP, %SPL;
	add.u64 	%rd1, %SP, 0;
	add.u64 	%rd2, %SPL, 0;
	mov.u32 	%r1, %tid.x;
	mov.u32 	%r2, %ctaid.x;
	st.local.v2.u32 	[%rd2], {%r1, %r2};
	mov.u64 	%rd3, $str;
	cvta.global.u64 	%rd4, %rd3;
	{ // callseq 0, 0
	.param .b64 param0;
	st.param.b64 	[param0], %rd4;
	.param .b64 param1;
	st.param.b64 	[param1], %rd1;
	.param .b32 retval0;
	call.uni (retval0), 
	vprintf, 
	(
	param0, 
	param1
	);
	ld.param.b32 	%r3, [retval0];
	} // callseq 0
	ret;

}


// ===== COMPILED SASS (sm_100) =====

	.target	sm_100

	.elftype	@"ET_EXEC"


//--------------------- .note.nv.tkinfo           --------------------------
	.section	.note.nv.tkinfo,"",@"SHT_NOTE"
	.sectionflags	@"SHF_NOTE_NV_TKINFO"
	.tkinfo
        /*0018*/ 	.word	0x00000002
        /*0030*/ 	.string	""
        /*0030*/ 	.string	"ptxas"
        /*0030*/ 	.string	"Cuda compilation tools, release 13.0, V13.0.88"
        /*0030*/ 	.string	"Build cuda_13.0.r13.0/compiler.36424714_0"
        /*0030*/ 	.string	"-arch sm_100 -m 64 "



//--------------------- .note.nv.cuinfo           --------------------------
	.section	.note.nv.cuinfo,"",@"SHT_NOTE"
	.sectionflags	@"SHF_NOTE_NV_CUINFO"
        /*0018*/ 	.short	0x0002
        /*001a*/ 	.short	0x0064
        /*001c*/ 	.short	0x0082
	.zero		2


//--------------------- .nv.info                  --------------------------
	.section	.nv.info,"",@"SHT_CUDA_INFO"
	.align	4


	//----- nvinfo : EIATTR_REGCOUNT
	.align		4
        /*0000*/ 	.byte	0x04, 0x2f
        /*0002*/ 	.short	(.L_2 - .L_1)
	.align		4
.L_1:
        /*0004*/ 	.word	index@(_Z11helloKernelv)
        /*0008*/ 	.word	0x00000018


	//----- nvinfo : EIATTR_FRAME_SIZE
	.align		4
.L_2:
        /*000c*/ 	.byte	0x04, 0x11
        /*000e*/ 	.short	(.L_4 - .L_3)
	.align		4
.L_3:
        /*0010*/ 	.word	index@(_Z11helloKernelv)
        /*0014*/ 	.word	0x00000008


	//----- nvinfo : EIATTR_MIN_STACK_SIZE
	.align		4
.L_4:
        /*0018*/ 	.byte	0x04, 0x12
        /*001a*/ 	.short	(.L_6 - .L_5)
	.align		4
.L_5:
        /*001c*/ 	.word	index@(_Z11helloKernelv)
        /*0020*/ 	.word	0x00000008
.L_6:


//--------------------- .nv.compat                --------------------------
	.section	.nv.compat,"",@"SHT_CUDA_COMPAT_INFO"
	.align	4
        /*0000*/ 	.byte	0x02, 0x09, 0x00, 0x00, 0x02, 0x02, 0x01, 0x00, 0x02, 0x05, 0x05, 0x00, 0x03, 0x07, 0x01, 0x01
        /*0010*/ 	.byte	0x02, 0x03, 0x00, 0x00, 0x02, 0x06, 0x01, 0x00, 0x04, 0x0b, 0x08, 0x00, 0x09, 0x00, 0x00, 0x00
        /*0020*/ 	.byte	0x00, 0x00, 0x00, 0x00


//--------------------- .nv.info._Z11helloKernelv --------------------------
	.section	.nv.info._Z11helloKernelv,"",@"SHT_CUDA_INFO"
	.sectionflags	@""
	.align	4


	//----- nvinfo : EIATTR_CUDA_API_VERSION
	.align		4
        /*0000*/ 	.byte	0x04, 0x37
        /*0002*/ 	.short	(.L_8 - .L_7)
.L_7:
        /*0004*/ 	.word	0x00000082


	//----- nvinfo : EIATTR_SPARSE_MMA_MASK
	.align		4
.L_8:
        /*0008*/ 	.byte	0x03, 0x50
        /*000a*/ 	.short	0x0000


	//----- nvinfo : EIATTR_MAXREG_COUNT
	.align		4
        /*000c*/ 	.byte	0x03, 0x1b
        /*000e*/ 	.short	0x00ff


	//----- nvinfo : EIATTR_EXTERNS
	.align		4
        /*0010*/ 	.byte	0x04, 0x0f
        /*0012*/ 	.short	(.L_10 - .L_9)


	//   ....[0]....
	.align		4
.L_9:
        /*0014*/ 	.word	index@(vprintf)


	//----- nvinfo : EIATTR_MERCURY_ISA_VERSION
	.align		4
.L_10:
        /*0018*/ 	.byte	0x03, 0x5f
        /*001a*/ 	.short	0x0101


	//----- nvinfo : EIATTR_VRC_CTA_INIT_COUNT
	.align		4
        /*001c*/ 	.byte	0x02, 0x4a
	.zero		1
	.zero		1


	//----- nvinfo : EIATTR_SYSCALL_OFFSETS
	.align		4
        /*0020*/ 	.byte	0x04, 0x46
        /*0022*/ 	.short	(.L_12 - .L_11)


	//   ....[0]....
.L_11:
        /*0024*/ 	.word	0x000000f0


	//----- nvinfo : EIATTR_EXIT_INSTR_OFFSETS
	.align		4
.L_12:
        /*0028*/ 	.byte	0x04, 0x1c
        /*002a*/ 	.short	(.L_14 - .L_13)


	//   ....[0]....
.L_13:
        /*002c*/ 	.word	0x00000100


	//----- nvinfo : EIATTR_SW_WAR
	.align		4
.L_14:
        /*0030*/ 	.byte	0x04, 0x36
        /*0032*/ 	.short	(.L_16 - .L_15)
.L_15:
        /*0034*/ 	.word	0x00000008
.L_16:


//--------------------- .nv.callgraph             --------------------------
	.section	.nv.callgraph,"",@"SHT_CUDA_CALLGRAPH"
	.align	4
	.sectionentsize	8
	.align		4
        /*0000*/ 	.word	0x00000000
	.align		4
        /*0004*/ 	.word	0xffffffff
	.align		4
        /*0008*/ 	.word	index@(_Z11helloKernelv)
	.align		4
        /*000c*/ 	.word	index@(vprintf)
	.align		4
        /*0010*/ 	.word	0x00000000
	.align		4
        /*0014*/ 	.word	0xfffffffe
	.align		4
        /*0018*/ 	.word	0x00000000
	.align		4
        /*001c*/ 	.word	0xfffffffd
	.align		4
        /*0020*/ 	.word	0x00000000
	.align		4
        /*0024*/ 	.word	0xfffffffc


//--------------------- .nv.constant4             --------------------------
	.section	.nv.constant4,"a",@progbits
	.align	8
	.align		8
.nv.constant4:
        /*0000*/ 	.dword	vprintf
	.align		8
        /*0008*/ 	.dword	$str


//--------------------- .text._Z11helloKernelv    --------------------------
	.section	.text._Z11helloKernelv,"ax",@progbits
	.align	128
        .global         _Z11helloKernelv
        .type           _Z11helloKernelv,@function
        .size           _Z11helloKernelv,(.L_x_2 - _Z11helloKernelv)
        .other          _Z11helloKernelv,@"STO_CUDA_ENTRY STV_DEFAULT"
_Z11helloKernelv:
.text._Z11helloKernelv:
[----:B------:R-:W0:Y:S01]  /*0000*/  LDC R1, c[0x0][0x37c] ;  /* 0x0000df00ff017b82 */ /* 0x000e220000000800 */
[----:B------:R-:W1:Y:S01]  /*0010*/  S2R R8, SR_TID.X ;  /* 0x0000000000087919 */ /* 0x000e620000002100 */
[----:B0-----:R-:W-:Y:S01]  /*0020*/  VIADD R1, R1, 0xfffffff8 ;  /* 0xfffffff801017836 */ /* 0x001fe20000000000 */
[----:B------:R-:W-:Y:S01]  /*0030*/  MOV R0, 0x0 ;  /* 0x0000000000007802 */ /* 0x000fe20000000f00 */
[----:B------:R-:W0:Y:S01]  /*0040*/  LDCU UR4, c[0x0][0x2f8] ;  /* 0x00005f00ff0477ac */ /* 0x000e220008000800 */
[----:B------:R-:W1:Y:S03]  /*0050*/  S2R R9, SR_CTAID.X ;  /* 0x0000000000097919 */ /* 0x000e660000002500 */
[----:B------:R2:W3:Y:S01]  /*0060*/  LDC.64 R2, c[0x4][R0] ;  /* 0x0100000000027b82 */ /* 0x0004e20000000a00 */
[----:B------:R-:W4:Y:S01]  /*0070*/  LDCU.64 UR6, c[0x4][0x8] ;  /* 0x01000100ff0677ac */ /* 0x000f220008000a00 */
[----:B------:R-:W5:Y:S01]  /*0080*/  LDCU UR5, c[0x0][0x2fc] ;  /* 0x00005f80ff0577ac */ /* 0x000f620008000800 */
[----:B0-----:R-:W-:Y:S01]  /*0090*/  IADD3 R6, P0, PT, R1, UR4, RZ ;  /* 0x0000000401067c10 */ /* 0x001fe2000ff1e0ff */
[----:B----4-:R-:W-:Y:S01]  /*00a0*/  IMAD.U32 R4, RZ, RZ, UR6 ;  /* 0x00000006ff047e24 */ /* 0x010fe2000f8e00ff */
[----:B------:R-:W-:-:S03]  /*00b0*/  MOV R5, UR7 ;  /* 0x0000000700057c02 */ /* 0x000fc60008000f00 */
[----:B-----5:R-:W-:Y:S01]  /*00c0*/  IMAD.X R7, RZ, RZ, UR5, P0 ;  /* 0x00000005ff077e24 */ /* 0x020fe200080e06ff */
[----:B-1----:R2:W-:Y:S07]  /*00d0*/  STL.64 [R1], R8 ;  /* 0x0000000801007387 */ /* 0x0025ee0000100a00 */
[----:B------:R-:W-:-:S07]  /*00e0*/  LEPC R20, `(.L_x_0) ;  /* 0x000000001014794e */ /* 0x000fce0000000000 */
[----:B--23--:R-:W-:Y:S05]  /*00f0*/  CALL.ABS.NOINC R2 ;  /* 0x0000000002007343 */ /* 0x00cfea0003c00000 */
.L_x_0:
[----:B------:R-:W-:Y:S05]  /*0100*/  EXIT ;  /* 0x000000000000794d */ /* 0x000fea0003800000 */
.L_x_1:
[----:B------:R-:W-:-:S00]  /*0110*/  BRA `(.L_x_1) ;  /* 0xfffffffc00fc7947 */ /* 0x000fc0000383ffff */
[----:B------:R-:W-:-:S00]  /*0120*/  NOP ;  /* 0x0000000000007918 */ /* 0x000fc00000000000 */
        /* <DEDUP_REMOVED lines=13> */
.L_x_2:


//--------------------- .nv.global.init           --------------------------
	.section	.nv.global.init,"aw",@progbits
.nv.global.init:
	.type		$str,@object
	.size		$str,(.L_0 - $str)
$str:
        /*0000*/ 	.byte	0x68, 0x65, 0x6c, 0x6c, 0x6f, 0x20, 0x66, 0x72, 0x6f, 0x6d, 0x20, 0x74, 0x68, 0x72, 0x65, 0x61
        /*0010*/ 	.byte	0x64, 0x20, 0x25, 0x64, 0x20, 0x69, 0x6e, 0x20, 0x62, 0x6c, 0x6f, 0x63, 0x6b, 0x20, 0x25, 0x64
        /*0020*/ 	.byte	0x0a, 0x00
.L_0:


//--------------------- .nv.shared.reserved.0     --------------------------
	.section	.nv.shared.reserved.0,"aw",@nobits
	.weak		__nv_reservedSMEM_offset_0_alias
	.size		__nv_reservedSMEM_offset_0_alias, 0, 64
	.other		__nv_reservedSMEM_offset_0_alias,@"STO_CUDA_RESERVED_SHARED STV_DEFAULT"
__nv_reservedSMEM_offset_0_alias:
	.zero		0
	.zero		64


//--------------------- .nv.constant0._Z11helloKernelv --------------------------
	.section	.nv.constant0._Z11helloKernelv,"a",@progbits
	.sectionflags	@""
	.align	4
.nv.constant0._Z11helloKernelv:
	.zero		896


//--------------------- SYMBOLS --------------------------

	.type		.nv.reservedSmem.offset0,@object
	.size		.nv.reservedSmem.offset0,0x4
	.type		vprintf,@function
